	.headerflags	@"EF_CUDA_TEXMODE_UNIFIED EF_CUDA_64BIT_ADDRESS EF_CUDA_ACCELERATORS EF_CUDA_SM90 EF_CUDA_VIRTUAL_SM(EF_CUDA_SM90)"
	.elftype	@"ET_EXEC"


//--------------------- .nv.info                  --------------------------
	.section	.nv.info,"",@"SHT_CUDA_INFO"
	.align	4


	//----- nvinfo : EIATTR_REGCOUNT
	.align		4
        /*0000*/ 	.byte	0x04, 0x2f
        /*0002*/ 	.short	(.L_1 - .L_0)
	.align		4
.L_0:
        /*0004*/ 	.word	index@(triton_poi_fused_threshold_backward_16)
        /*0008*/ 	.word	0x00000018


	//----- nvinfo : EIATTR_MIN_STACK_SIZE
	.align		4
.L_1:
        /*000c*/ 	.byte	0x04, 0x12
        /*000e*/ 	.short	(.L_3 - .L_2)
	.align		4
.L_2:
        /*0010*/ 	.word	index@(triton_poi_fused_threshold_backward_16)
        /*0014*/ 	.word	0x00000000


	//----- nvinfo : EIATTR_FRAME_SIZE
	.align		4
.L_3:
        /*0018*/ 	.byte	0x04, 0x11
        /*001a*/ 	.short	(.L_5 - .L_4)
	.align		4
.L_4:
        /*001c*/ 	.word	index@(triton_poi_fused_threshold_backward_16)
        /*0020*/ 	.word	0x00000000


	//----- nvinfo : EIATTR_MIN_STACK_SIZE
	.align		4
.L_5:
        /*0024*/ 	.byte	0x04, 0x12
        /*0026*/ 	.short	(.L_7 - .L_6)
	.align		4
.L_6:
        /*0028*/ 	.word	index@(triton_poi_fused_threshold_backward_16)
        /*002c*/ 	.word	0x00000000
.L_7:


//--------------------- .nv.info.triton_poi_fused_threshold_backward_16 --------------------------
	.section	.nv.info.triton_poi_fused_threshold_backward_16,"",@"SHT_CUDA_INFO"
	.sectionflags	@""
	.align	4


	//----- nvinfo : EIATTR_CUDA_API_VERSION
	.align		4
        /*0000*/ 	.byte	0x04, 0x37
        /*0002*/ 	.short	(.L_9 - .L_8)
.L_8:
        /*0004*/ 	.word	0x0000007c


	//----- nvinfo : EIATTR_KPARAM_INFO
	.align		4
.L_9:
        /*0008*/ 	.byte	0x04, 0x17
        /*000a*/ 	.short	(.L_11 - .L_10)
.L_10:
        /*000c*/ 	.word	0x00000000
        /*0010*/ 	.short	0x0003
        /*0012*/ 	.short	0x0014
        /*0014*/ 	.byte	0x00, 0xf0, 0x11, 0x00


	//----- nvinfo : EIATTR_KPARAM_INFO
	.align		4
.L_11:
        /*0018*/ 	.byte	0x04, 0x17
        /*001a*/ 	.short	(.L_13 - .L_12)
.L_12:
        /*001c*/ 	.word	0x00000000
        /*0020*/ 	.short	0x0002
        /*0022*/ 	.short	0x0010
        /*0024*/ 	.byte	0x00, 0xf0, 0x11, 0x00


	//----- nvinfo : EIATTR_KPARAM_INFO
	.align		4
.L_13:
        /*0028*/ 	.byte	0x04, 0x17
        /*002a*/ 	.short	(.L_15 - .L_14)
.L_14:
        /*002c*/ 	.word	0x00000000
        /*0030*/ 	.short	0x0001
        /*0032*/ 	.short	0x0008
        /*0034*/ 	.byte	0x00, 0xf4, 0x21, 0x00


	//----- nvinfo : EIATTR_KPARAM_INFO
	.align		4
.L_15:
        /*0038*/ 	.byte	0x04, 0x17
        /*003a*/ 	.short	(.L_17 - .L_16)
.L_16:
        /*003c*/ 	.word	0x00000000
        /*0040*/ 	.short	0x0000
        /*0042*/ 	.short	0x0000
        /*0044*/ 	.byte	0x00, 0xf4, 0x21, 0x00


	//----- nvinfo : EIATTR_SPARSE_MMA_MASK
	.align		4
.L_17:
        /*0048*/ 	.byte	0x03, 0x50
        /*004a*/ 	.short	0x0000


	//----- nvinfo : EIATTR_MAXREG_COUNT
	.align		4
        /*004c*/ 	.byte	0x03, 0x1b
        /*004e*/ 	.short	0x00ff


	//----- nvinfo : EIATTR_EXIT_INSTR_OFFSETS
	.align		4
        /*0050*/ 	.byte	0x04, 0x1c
        /*0052*/ 	.short	(.L_19 - .L_18)


	//   ....[0]....
.L_18:
        /*0054*/ 	.word	0x000006e0


	//   ....[1]....
        /*0058*/ 	.word	0x00000700


	//----- nvinfo : EIATTR_REQNTID
	.align		4
.L_19:
        /*005c*/ 	.byte	0x04, 0x10
        /*005e*/ 	.short	(.L_21 - .L_20)
.L_20:
        /*0060*/ 	.word	0x00000080
        /*0064*/ 	.word	0x00000001
        /*0068*/ 	.word	0x00000001


	//----- nvinfo : EIATTR_CBANK_PARAM_SIZE
	.align		4
.L_21:
        /*006c*/ 	.byte	0x03, 0x19
        /*006e*/ 	.short	0x0018


	//----- nvinfo : EIATTR_PARAM_CBANK
	.align		4
        /*0070*/ 	.byte	0x04, 0x0a
        /*0072*/ 	.short	(.L_23 - .L_22)
	.align		4
.L_22:
        /*0074*/ 	.word	index@(.nv.constant0.triton_poi_fused_threshold_backward_16)
        /*0078*/ 	.short	0x0210
        /*007a*/ 	.short	0x0018


	//----- nvinfo : EIATTR_SW_WAR
	.align		4
.L_23:
        /*007c*/ 	.byte	0x04, 0x36
        /*007e*/ 	.short	(.L_25 - .L_24)
.L_24:
        /*0080*/ 	.word	0x00000008
.L_25:


//--------------------- .nv.callgraph             --------------------------
	.section	.nv.callgraph,"",@"SHT_CUDA_CALLGRAPH"
	.align	4
	.sectionentsize	8
	.align		4
        /*0000*/ 	.word	0x00000000
	.align		4
        /*0004*/ 	.word	0xffffffff
	.align		4
        /*0008*/ 	.word	0x00000000
	.align		4
        /*000c*/ 	.word	0xfffffffe
	.align		4
        /*0010*/ 	.word	0x00000000
	.align		4
        /*0014*/ 	.word	0xfffffffd
	.align		4
        /*0018*/ 	.word	0x00000000
	.align		4
        /*001c*/ 	.word	0xfffffffc


//--------------------- .text.triton_poi_fused_threshold_backward_16 --------------------------
	.section	.text.triton_poi_fused_threshold_backward_16,"ax",@progbits
	.sectionflags	@"SHF_BARRIERS=1"
	.align	128
        .global         triton_poi_fused_threshold_backward_16
        .type           triton_poi_fused_threshold_backward_16,@function
        .size           triton_poi_fused_threshold_backward_16,(.L_x_1 - triton_poi_fused_threshold_backward_16)
        .other          triton_poi_fused_threshold_backward_16,@"STO_CUDA_ENTRY STV_DEFAULT"
triton_poi_fused_threshold_backward_16:
.text.triton_poi_fused_threshold_backward_16:
[----:B------:R-:W0:Y:S02]  /*0000*/  LDC R1, c[0x0][0x28] ;  /* 0x00000a00ff017b82 */ /* 0x000e240000000800 */
[----:B------:R-:W1:Y:S01]  /*0010*/  S2R R0, SR_CTAID.X ;  /* 0x0000000000007919 */ /* 0x000e620000002500 */
[----:B------:R-:W2:Y:S01]  /*0020*/  LDC.64 R4, c[0x0][0x210] ;  /* 0x00008400ff047b82 */ /* 0x000ea20000000a00 */
[----:B------:R-:W-:Y:S01]  /*0030*/  ULDC.64 UR6, c[0x0][0x208] ;  /* 0x0000820000067ab9 */ /* 0x000fe20000000a00 */
[----:B------:R-:W3:Y:S01]  /*0040*/  S2R R2, SR_TID.X ;  /* 0x0000000000027919 */ /* 0x000ee20000002100 */
[----:B------:R-:W4:Y:S01]  /*0050*/  S2R R3, SR_CTAID.Y ;  /* 0x0000000000037919 */ /* 0x000f220000002600 */
[----:B-1----:R-:W-:Y:S02]  /*0060*/  IMAD.SHL.U32 R0, R0, 0x20, RZ ;  /* 0x0000002000007824 */ /* 0x002fe400078e00ff */
[----:B---3--:R-:W-:Y:S01]  /*0070*/  IMAD.SHL.U32 R7, R2, 0x4, RZ ;  /* 0x0000000402077824 */ /* 0x008fe200078e00ff */
[----:B------:R-:W-:Y:S01]  /*0080*/  SHF.R.U32.HI R14, RZ, 0x3, R2 ;  /* 0x00000003ff0e7819 */ /* 0x000fe20000011602 */
[----:B----4-:R-:W-:-:S03]  /*0090*/  IMAD.SHL.U32 R3, R3, 0x20, RZ ;  /* 0x0000002003037824 */ /* 0x010fc600078e00ff */
[----:B------:R-:W-:Y:S02]  /*00a0*/  LOP3.LUT R8, R0, 0x1c, R7, 0xf8, !PT ;  /* 0x0000001c00087812 */ /* 0x000fe400078ef807 */
[----:B------:R-:W-:Y:S02]  /*00b0*/  SGXT.U32 R14, R14, 0x4 ;  /* 0x000000040e0e781a */ /* 0x000fe40000000000 */
[----:B------:R-:W-:Y:S02]  /*00c0*/  ISETP.GE.AND P0, PT, R8, 0x40, PT ;  /* 0x000000400800780c */ /* 0x000fe40003f06270 */
[----:B------:R-:W-:Y:S02]  /*00d0*/  LOP3.LUT R7, R3, 0x10, R14, 0xfe, !PT ;  /* 0x0000001003077812 */ /* 0x000fe400078efe0e */
[----:B------:R-:W-:Y:S02]  /*00e0*/  LOP3.LUT R6, R3, R14, RZ, 0xfc, !PT ;  /* 0x0000000e03067212 */ /* 0x000fe400078efcff */
[C---:B------:R-:W-:Y:S01]  /*00f0*/  ISETP.LT.AND P1, PT, R7.reuse, 0x200, !P0 ;  /* 0x000002000700780c */ /* 0x040fe20004721270 */
[--C-:B------:R-:W-:Y:S01]  /*0100*/  IMAD R7, R7, 0x40, R8.reuse ;  /* 0x0000004007077824 */ /* 0x100fe200078e0208 */
[C---:B------:R-:W-:Y:S01]  /*0110*/  ISETP.LT.AND P0, PT, R6.reuse, 0x200, !P0 ;  /* 0x000002000600780c */ /* 0x040fe20004701270 */
[----:B------:R-:W-:-:S02]  /*0120*/  IMAD R9, R6, 0x40, R8 ;  /* 0x0000004006097824 */ /* 0x000fc400078e0208 */
[----:B--2---:R-:W-:-:S04]  /*0130*/  IMAD.WIDE R6, R7, 0x4, R4 ;  /* 0x0000000407067825 */ /* 0x004fc800078e0204 */
[----:B------:R-:W-:-:S04]  /*0140*/  IMAD.WIDE R8, R9, 0x4, R4 ;  /* 0x0000000409087825 */ /* 0x000fc800078e0204 */
[----:B------:R-:W2:Y:S04]  /*0150*/  @P1 LDG.E.EL.128 R4, desc[UR6][R6.64] ;  /* 0x0000000606041981 */ /* 0x000ea8000c2e1d00 */
[----:B------:R-:W3:Y:S01]  /*0160*/  @P0 LDG.E.EL.128 R8, desc[UR6][R8.64] ;  /* 0x0000000608080981 */ /* 0x000ee2000c2e1d00 */
[----:B------:R-:W1:Y:S01]  /*0170*/  S2UR UR5, SR_CgaCtaId ;  /* 0x00000000000579c3 */ /* 0x000e620000008800 */
[C---:B------:R-:W-:Y:S01]  /*0180*/  IMAD.SHL.U32 R13, R2.reuse, 0x80, RZ ;  /* 0x00000080020d7824 */ /* 0x040fe200078e00ff */
[----:B------:R-:W-:Y:S01]  /*0190*/  UMOV UR4, 0x400 ;  /* 0x0000040000047882 */ /* 0x000fe20000000000 */
[C---:B------:R-:W-:Y:S02]  /*01a0*/  IMAD.SHL.U32 R16, R2.reuse, 0x2, RZ ;  /* 0x0000000202107824 */ /* 0x040fe400078e00ff */
[----:B------:R-:W-:Y:S01]  /*01b0*/  IMAD.SHL.U32 R12, R2, 0x8, RZ ;  /* 0x00000008020c7824 */ /* 0x000fe200078e00ff */
[----:B------:R-:W-:-:S02]  /*01c0*/  LOP3.LUT R15, R13, 0x380, RZ, 0xc0, !PT ;  /* 0x000003800d0f7812 */ /* 0x000fc400078ec0ff */
[----:B------:R-:W-:Y:S02]  /*01d0*/  LOP3.LUT R16, R16, 0xf8, RZ, 0xc0, !PT ;  /* 0x000000f810107812 */ /* 0x000fe400078ec0ff */
[C---:B------:R-:W-:Y:S02]  /*01e0*/  LOP3.LUT R14, R15.reuse, R14, RZ, 0xfc, !PT ;  /* 0x0000000e0f0e7212 */ /* 0x040fe400078efcff */
[C---:B------:R-:W-:Y:S02]  /*01f0*/  LOP3.LUT R17, R15.reuse, 0x20, RZ, 0xfc, !PT ;  /* 0x000000200f117812 */ /* 0x040fe400078efcff */
[C---:B------:R-:W-:Y:S02]  /*0200*/  LOP3.LUT R19, R15.reuse, 0x40, RZ, 0xfc, !PT ;  /* 0x000000400f137812 */ /* 0x040fe400078efcff */
[----:B------:R-:W-:Y:S02]  /*0210*/  LOP3.LUT R21, R15, 0x60, RZ, 0xfc, !PT ;  /* 0x000000600f157812 */ /* 0x000fe400078efcff */
[----:B------:R-:W-:-:S02]  /*0220*/  LOP3.LUT R13, R12, 0x3f8, RZ, 0xc0, !PT ;  /* 0x000003f80c0d7812 */ /* 0x000fc400078ec0ff */
[-C--:B------:R-:W-:Y:S02]  /*0230*/  LEA.HI R15, R15, R14.reuse, RZ, 0x1e ;  /* 0x0000000e0f0f7211 */ /* 0x080fe400078ff0ff */
[-C--:B------:R-:W-:Y:S01]  /*0240*/  LEA.HI R17, R17, R14.reuse, RZ, 0x1e ;  /* 0x0000000e11117211 */ /* 0x080fe200078ff0ff */
[----:B-1----:R-:W-:Y:S01]  /*0250*/  UPRMT UR4, UR5, 0x654, UR4 ;  /* 0x0000065405047896 */ /* 0x002fe20008000004 */
[-C--:B------:R-:W-:Y:S02]  /*0260*/  LEA.HI R19, R19, R14.reuse, RZ, 0x1e ;  /* 0x0000000e13137211 */ /* 0x080fe400078ff0ff */
[----:B------:R-:W-:Y:S02]  /*0270*/  LEA.HI R21, R21, R14, RZ, 0x1e ;  /* 0x0000000e15157211 */ /* 0x000fe400078ff0ff */
[----:B------:R-:W-:Y:S02]  /*0280*/  LOP3.LUT R3, R3, 0x18, R12, 0xf8, !PT ;  /* 0x0000001803037812 */ /* 0x000fe400078ef80c */
[----:B------:R-:W-:-:S02]  /*0290*/  IADD3 R13, R16, UR4, R13 ;  /* 0x00000004100d7c10 */ /* 0x000fc4000fffe00d */
[----:B--2---:R-:W-:Y:S02]  /*02a0*/  FSETP.GTU.AND P3, PT, R4, RZ, P1 ;  /* 0x000000ff0400720b */ /* 0x004fe40000f6c000 */
[----:B------:R-:W-:Y:S02]  /*02b0*/  FSETP.GTU.AND P2, PT, R5, RZ, P1 ;  /* 0x000000ff0500720b */ /* 0x000fe40000f4c000 */
[----:B---3--:R-:W-:Y:S02]  /*02c0*/  FSETP.GTU.AND P4, PT, R8, RZ, P0 ;  /* 0x000000ff0800720b */ /* 0x008fe4000078c000 */
[----:B------:R-:W-:Y:S02]  /*02d0*/  FSETP.GTU.AND P5, PT, R9, RZ, P0 ;  /* 0x000000ff0900720b */ /* 0x000fe400007ac000 */
[----:B------:R-:W-:Y:S02]  /*02e0*/  FSETP.GTU.AND P6, PT, R10, RZ, P0 ;  /* 0x000000ff0a00720b */ /* 0x000fe400007cc000 */
[----:B------:R-:W-:-:S02]  /*02f0*/  SEL R4, RZ, 0x1, P4 ;  /* 0x00000001ff047807 */ /* 0x000fc40002000000 */
[----:B------:R-:W-:Y:S02]  /*0300*/  FSETP.GTU.AND P0, PT, R11, RZ, P0 ;  /* 0x000000ff0b00720b */ /* 0x000fe4000070c000 */
[----:B------:R-:W-:Y:S01]  /*0310*/  FSETP.GTU.AND P4, PT, R6, RZ, P1 ;  /* 0x000000ff0600720b */ /* 0x000fe20000f8c000 */
[----:B------:R-:W-:Y:S01]  /*0320*/  STS.U8 [R15+UR4], R4 ;  /* 0x000000040f007988 */ /* 0x000fe20008000004 */
[----:B------:R-:W-:Y:S02]  /*0330*/  SEL R6, RZ, 0x1, P5 ;  /* 0x00000001ff067807 */ /* 0x000fe40002800000 */
[----:B------:R-:W-:Y:S02]  /*0340*/  SEL R8, RZ, 0x1, P6 ;  /* 0x00000001ff087807 */ /* 0x000fe40003000000 */
[----:B------:R-:W-:Y:S01]  /*0350*/  FSETP.GTU.AND P1, PT, R7, RZ, P1 ;  /* 0x000000ff0700720b */ /* 0x000fe20000f2c000 */
[----:B------:R1:W-:Y:S01]  /*0360*/  STS.U8 [R17+UR4+0x20], R6 ;  /* 0x0000200611007988 */ /* 0x0003e20008000004 */
[----:B------:R-:W-:-:S02]  /*0370*/  SEL R10, RZ, 0x1, P0 ;  /* 0x00000001ff0a7807 */ /* 0x000fc40000000000 */
[----:B------:R-:W-:Y:S01]  /*0380*/  SEL R14, RZ, 0x1, P3 ;  /* 0x00000001ff0e7807 */ /* 0x000fe20001800000 */
[----:B------:R-:W-:Y:S01]  /*0390*/  STS.U8 [R19+UR4+0x40], R8 ;  /* 0x0000400813007988 */ /* 0x000fe20008000004 */
[----:B------:R-:W-:Y:S02]  /*03a0*/  SEL R16, RZ, 0x1, P2 ;  /* 0x00000001ff107807 */ /* 0x000fe40001000000 */
[----:B------:R-:W-:Y:S01]  /*03b0*/  SEL R18, RZ, 0x1, P4 ;  /* 0x00000001ff127807 */ /* 0x000fe20002000000 */
[----:B------:R-:W-:Y:S01]  /*03c0*/  STS.U8 [R21+UR4+0x60], R10 ;  /* 0x0000600a15007988 */ /* 0x000fe20008000004 */
[----:B------:R-:W-:Y:S02]  /*03d0*/  SEL R20, RZ, 0x1, P1 ;  /* 0x00000001ff147807 */ /* 0x000fe40000800000 */
[----:B-1----:R-:W-:Y:S01]  /*03e0*/  SHF.R.S32.HI R6, RZ, 0x1f, R3 ;  /* 0x0000001fff067819 */ /* 0x002fe20000011403 */
[----:B------:R-:W-:Y:S01]  /*03f0*/  STS.U8 [R15+UR4+0x10], R14 ;  /* 0x0000100e0f007988 */ /* 0x000fe20008000004 */
[----:B------:R-:W-:-:S02]  /*0400*/  SHF.R.U32.HI R7, RZ, 0x2, R2 ;  /* 0x00000002ff077819 */ /* 0x000fc40000011602 */
[----:B------:R-:W-:Y:S01]  /*0410*/  LEA.HI R6, R6, R3, RZ, 0x7 ;  /* 0x0000000306067211 */ /* 0x000fe200078f38ff */
[----:B------:R-:W-:Y:S01]  /*0420*/  STS.U8 [R17+UR4+0x30], R16 ;  /* 0x0000301011007988 */ /* 0x000fe20008000004 */
[----:B------:R-:W-:Y:S02]  /*0430*/  SGXT.U32 R7, R7, 0x5 ;  /* 0x000000050707781a */ /* 0x000fe40000000000 */
[----:B------:R-:W-:Y:S01]  /*0440*/  LOP3.LUT R2, R6, 0xffffff80, RZ, 0xc0, !PT ;  /* 0xffffff8006027812 */ /* 0x000fe200078ec0ff */
[----:B------:R-:W-:Y:S01]  /*0450*/  STS.U8 [R19+UR4+0x50], R18 ;  /* 0x0000501213007988 */ /* 0x000fe20008000004 */
[----:B------:R-:W-:Y:S01]  /*0460*/  LOP3.LUT R7, R0, R7, RZ, 0xfc, !PT ;  /* 0x0000000700077212 */ /* 0x000fe200078efcff */
[----:B------:R-:W-:Y:S02]  /*0470*/  IMAD.SHL.U32 R6, R6, 0x40, RZ ;  /* 0x0000004006067824 */ /* 0x000fe400078e00ff */
[----:B------:R-:W-:Y:S01]  /*0480*/  STS.U8 [R21+UR4+0x70], R20 ;  /* 0x0000701415007988 */ /* 0x000fe20008000004 */
[----:B------:R-:W-:Y:S01]  /*0490*/  IMAD.IADD R2, R3, 0x1, -R2 ;  /* 0x0000000103027824 */ /* 0x000fe200078e0a02 */
[----:B------:R-:W-:Y:S01]  /*04a0*/  BAR.SYNC.DEFER_BLOCKING 0x0 ;  /* 0x0000000000007b1d */ /* 0x000fe20000010000 */
[----:B------:R-:W-:-:S02]  /*04b0*/  ISETP.GE.AND P0, PT, R7, 0x40, PT ;  /* 0x000000400700780c */ /* 0x000fc40003f06270 */
[----:B------:R-:W-:Y:S01]  /*04c0*/  IMAD R2, R7, 0x80, R2 ;  /* 0x0000008007027824 */ /* 0x000fe200078e0202 */
[----:B------:R-:W-:Y:S02]  /*04d0*/  LOP3.LUT R7, R6, 0xffffe000, RZ, 0xc0, !PT ;  /* 0xffffe00006077812 */ /* 0x000fe400078ec0ff */
[----:B------:R-:W-:Y:S01]  /*04e0*/  ISETP.LT.AND P0, PT, R3, 0x200, !P0 ;  /* 0x000002000300780c */ /* 0x000fe20004701270 */
[----:B------:R-:W-:Y:S02]  /*04f0*/  ULDC.64 UR4, c[0x0][0x218] ;  /* 0x0000860000047ab9 */ /* 0x000fe40000000a00 */
[----:B------:R-:W-:-:S05]  /*0500*/  IMAD.IADD R7, R2, 0x1, R7 ;  /* 0x0000000102077824 */ /* 0x000fca00078e0207 */
[----:B------:R-:W-:Y:S01]  /*0510*/  IADD3 R2, P1, R7, UR4, RZ ;  /* 0x0000000407027c10 */ /* 0x000fe2000ff3e0ff */
[----:B------:R-:W1:Y:S02]  /*0520*/  LDS.64 R4, [R13] ;  /* 0x000000000d047984 */ /* 0x000e640000000a00 */
[C---:B-1----:R-:W-:Y:S02]  /*0530*/  PRMT R0, R4.reuse, 0x7772, RZ ;  /* 0x0000777204007816 */ /* 0x042fe400000000ff */
[C---:B------:R-:W-:Y:S02]  /*0540*/  PRMT R9, R4.reuse, 0x7771, RZ ;  /* 0x0000777104097816 */ /* 0x040fe400000000ff */
[----:B------:R-:W-:Y:S02]  /*0550*/  PRMT R6, R5, 0x7772, RZ ;  /* 0x0000777205067816 */ /* 0x000fe400000000ff */
[----:B------:R-:W-:Y:S02]  /*0560*/  PRMT R9, R9, 0x5410, R0 ;  /* 0x0000541009097816 */ /* 0x000fe40000000000 */
[----:B------:R-:W-:-:S02]  /*0570*/  PRMT R0, R4, 0x7770, RZ ;  /* 0x0000777004007816 */ /* 0x000fc400000000ff */
[----:B------:R-:W-:Y:S02]  /*0580*/  LOP3.LUT R9, R9, 0x10001, RZ, 0xc0, !PT ;  /* 0x0001000109097812 */ /* 0x000fe400078ec0ff */
[----:B------:R-:W-:Y:S02]  /*0590*/  PRMT R11, R5, 0x7771, RZ ;  /* 0x00007771050b7816 */ /* 0x000fe400000000ff */
[----:B------:R-:W-:Y:S02]  /*05a0*/  LOP3.LUT R13, R0, 0x1, RZ, 0xc0, !PT ;  /* 0x00000001000d7812 */ /* 0x000fe400078ec0ff */
[----:B------:R-:W-:Y:S02]  /*05b0*/  LOP3.LUT R0, R9, 0xffff, RZ, 0xc0, !PT ;  /* 0x0000ffff09007812 */ /* 0x000fe400078ec0ff */
[----:B------:R-:W-:Y:S02]  /*05c0*/  PRMT R6, R11, 0x5410, R6 ;  /* 0x000054100b067816 */ /* 0x000fe40000000006 */
[----:B------:R-:W-:-:S02]  /*05d0*/  PRMT R13, R13, 0x3340, R0 ;  /* 0x000033400d0d7816 */ /* 0x000fc40000000000 */
[----:B------:R-:W-:Y:S02]  /*05e0*/  PRMT R0, R5, 0x7770, RZ ;  /* 0x0000777005007816 */ /* 0x000fe400000000ff */
[----:B------:R-:W-:Y:S02]  /*05f0*/  LOP3.LUT R6, R6, 0x10001, RZ, 0xc0, !PT ;  /* 0x0001000106067812 */ /* 0x000fe400078ec0ff */
[----:B------:R-:W-:Y:S02]  /*0600*/  SHF.R.U32.HI R3, RZ, 0x18, R4 ;  /* 0x00000018ff037819 */ /* 0x000fe40000011604 */
[----:B------:R-:W-:Y:S02]  /*0610*/  SHF.R.U32.HI R5, RZ, 0x18, R5 ;  /* 0x00000018ff057819 */ /* 0x000fe40000011605 */
[----:B------:R-:W-:Y:S02]  /*0620*/  LOP3.LUT R11, R0, 0x1, RZ, 0xc0, !PT ;  /* 0x00000001000b7812 */ /* 0x000fe400078ec0ff */
[----:B------:R-:W-:-:S02]  /*0630*/  PRMT R4, R6, 0x7732, RZ ;  /* 0x0000773206047816 */ /* 0x000fc400000000ff */
[----:B------:R-:W-:Y:S02]  /*0640*/  SGXT.U32 R3, R3, 0x1 ;  /* 0x000000010303781a */ /* 0x000fe40000000000 */
[----:B------:R-:W-:Y:S02]  /*0650*/  PRMT R0, R9, 0x7732, RZ ;  /* 0x0000773209007816 */ /* 0x000fe400000000ff */
[----:B------:R-:W-:Y:S02]  /*0660*/  LOP3.LUT R6, R6, 0xffff, RZ, 0xc0, !PT ;  /* 0x0000ffff06067812 */ /* 0x000fe400078ec0ff */
[----:B------:R-:W-:Y:S02]  /*0670*/  SGXT.U32 R5, R5, 0x1 ;  /* 0x000000010505781a */ /* 0x000fe40000000000 */
[----:B------:R-:W-:Y:S02]  /*0680*/  PRMT R6, R11, 0x3340, R6 ;  /* 0x000033400b067816 */ /* 0x000fe40000000006 */
[----:B------:R-:W-:-:S02]  /*0690*/  PRMT R0, R0, 0x3340, R3 ;  /* 0x0000334000007816 */ /* 0x000fc40000000003 */
[----:B------:R-:W-:Y:S02]  /*06a0*/  PRMT R5, R4, 0x3340, R5 ;  /* 0x0000334004057816 */ /* 0x000fe40000000005 */
[----:B------:R-:W-:Y:S02]  /*06b0*/  LEA.HI.X.SX32 R3, R7, UR5, 0x1, P1 ;  /* 0x0000000507037c11 */ /* 0x000fe400088f0eff */
[----:B------:R-:W-:Y:S02]  /*06c0*/  PRMT R4, R13, 0x5410, R0 ;  /* 0x000054100d047816 */ /* 0x000fe40000000000 */
[----:B------:R-:W-:Y:S01]  /*06d0*/  PRMT R5, R6, 0x5410, R5 ;  /* 0x0000541006057816 */ /* 0x000fe20000000005 */
[----:B------:R-:W-:Y:S06]  /*06e0*/  @!P0 EXIT ;  /* 0x000000000000894d */ /* 0x000fec0003800000 */
[----:B------:R-:W-:Y:S01]  /*06f0*/  STG.E.64 desc[UR6][R2.64], R4 ;  /* 0x0000000402007986 */ /* 0x000fe2000c101b06 */
[----:B------:R-:W-:Y:S05]  /*0700*/  EXIT ;  /* 0x000000000000794d */ /* 0x000fea0003800000 */
.L_x_0:
[----:B------:R-:W-:-:S00]  /*0710*/  BRA `(.L_x_0) ;  /* 0xfffffffc00fc7947 */ /* 0x000fc0000383ffff */
[----:B------:R-:W-:-:S00]  /*0720*/  NOP ;  /* 0x0000000000007918 */ /* 0x000fc00000000000 */
        /* <DEDUP_REMOVED lines=13> */
.L_x_1:


//--------------------- .nv.shared.triton_poi_fused_threshold_backward_16 --------------------------
	.section	.nv.shared.triton_poi_fused_threshold_backward_16,"aw",@nobits
	.sectionflags	@""
	.align	16
	.zero		1024


//--------------------- .nv.constant0.triton_poi_fused_threshold_backward_16 --------------------------
	.section	.nv.constant0.triton_poi_fused_threshold_backward_16,"a",@progbits
	.sectionflags	@""
	.align	4
.nv.constant0.triton_poi_fused_threshold_backward_16:
	.zero		552
